//
// Generated by NVIDIA NVVM Compiler
//
// Compiler Build ID: CL-36424714
// Cuda compilation tools, release 13.0, V13.0.88
// Based on NVVM 20.0.0
//

.version 9.0
.target sm_100
.address_size 64

	// .globl	ppfCalcDeviationsCUDA

.visible .entry ppfCalcDeviationsCUDA(
	.param .u64 .ptr .align 1 ppfCalcDeviationsCUDA_param_0,
	.param .u64 .ptr .align 1 ppfCalcDeviationsCUDA_param_1,
	.param .u32 ppfCalcDeviationsCUDA_param_2,
	.param .u32 ppfCalcDeviationsCUDA_param_3,
	.param .u64 .ptr .align 1 ppfCalcDeviationsCUDA_param_4
)
{
	.reg .pred 	%p<4>;
	.reg .b32 	%r<9>;
	.reg .b32 	%f<4>;
	.reg .b64 	%rd<12>;

	ld.param.u64 	%rd1, [ppfCalcDeviationsCUDA_param_0];
	ld.param.u64 	%rd2, [ppfCalcDeviationsCUDA_param_1];
	ld.param.u32 	%r3, [ppfCalcDeviationsCUDA_param_2];
	ld.param.u32 	%r4, [ppfCalcDeviationsCUDA_param_3];
	ld.param.u64 	%rd3, [ppfCalcDeviationsCUDA_param_4];
	mov.u32 	%r1, %tid.y;
	mov.u32 	%r5, %ctaid.x;
	div.s32 	%r6, 512, %r3;
	mov.u32 	%r7, %tid.x;
	mad.lo.s32 	%r2, %r6, %r5, %r7;
	setp.ge.s32 	%p1, %r1, %r3;
	setp.ge.s32 	%p2, %r2, %r4;
	or.pred  	%p3, %p1, %p2;
	@%p3 bra 	$L__BB0_2;
	cvta.to.global.u64 	%rd4, %rd1;
	cvta.to.global.u64 	%rd5, %rd2;
	cvta.to.global.u64 	%rd6, %rd3;
	mad.lo.s32 	%r8, %r2, %r1, %r1;
	mul.wide.s32 	%rd7, %r8, 4;
	add.s64 	%rd8, %rd4, %rd7;
	ld.global.f32 	%f1, [%rd8];
	mul.wide.u32 	%rd9, %r1, 4;
	add.s64 	%rd10, %rd5, %rd9;
	ld.global.f32 	%f2, [%rd10];
	sub.f32 	%f3, %f1, %f2;
	add.s64 	%rd11, %rd6, %rd7;
	st.global.f32 	[%rd11], %f3;
$L__BB0_2:
	ret;

}


// ===== COMPILED SASS (sm_100) =====

	.target	sm_100

	.elftype	@"ET_EXEC"


//--------------------- .note.nv.tkinfo           --------------------------
	.section	.note.nv.tkinfo,"",@"SHT_NOTE"
	.sectionflags	@"SHF_NOTE_NV_TKINFO"
	.tkinfo
        /*0018*/ 	.word	0x00000002
        /*0030*/ 	.string	""
        /*0030*/ 	.string	"ptxas"
        /*0030*/ 	.string	"Cuda compilation tools, release 13.0, V13.0.88"
        /*0030*/ 	.string	"Build cuda_13.0.r13.0/compiler.36424714_0"
        /*0030*/ 	.string	"-arch sm_100 -m 64 "



//--------------------- .note.nv.cuinfo           --------------------------
	.section	.note.nv.cuinfo,"",@"SHT_NOTE"
	.sectionflags	@"SHF_NOTE_NV_CUINFO"
        /*0018*/ 	.short	0x0002
        /*001a*/ 	.short	0x0064
        /*001c*/ 	.short	0x0082
	.zero		2


//--------------------- .nv.info                  --------------------------
	.section	.nv.info,"",@"SHT_CUDA_INFO"
	.align	4


	//----- nvinfo : EIATTR_REGCOUNT
	.align		4
        /*0000*/ 	.byte	0x04, 0x2f
        /*0002*/ 	.short	(.L_1 - .L_0)
	.align		4
.L_0:
        /*0004*/ 	.word	index@(ppfCalcDeviationsCUDA)
        /*0008*/ 	.word	0x0000000c


	//----- nvinfo : EIATTR_FRAME_SIZE
	.align		4
.L_1:
        /*000c*/ 	.byte	0x04, 0x11
        /*000e*/ 	.short	(.L_3 - .L_2)
	.align		4
.L_2:
        /*0010*/ 	.word	index@(ppfCalcDeviationsCUDA)
        /*0014*/ 	.word	0x00000000


	//----- nvinfo : EIATTR_MIN_STACK_SIZE
	.align		4
.L_3:
        /*0018*/ 	.byte	0x04, 0x12
        /*001a*/ 	.short	(.L_5 - .L_4)
	.align		4
.L_4:
        /*001c*/ 	.word	index@(ppfCalcDeviationsCUDA)
        /*0020*/ 	.word	0x00000000
.L_5:


//--------------------- .nv.compat                --------------------------
	.section	.nv.compat,"",@"SHT_CUDA_COMPAT_INFO"
	.align	4
        /*0000*/ 	.byte	0x02, 0x09, 0x00, 0x00, 0x02, 0x02, 0x01, 0x00, 0x02, 0x05, 0x05, 0x00, 0x03, 0x07, 0x01, 0x01
        /*0010*/ 	.byte	0x02, 0x03, 0x00, 0x00, 0x02, 0x06, 0x01, 0x00, 0x04, 0x0b, 0x08, 0x00, 0x09, 0x00, 0x00, 0x00
        /*0020*/ 	.byte	0x00, 0x00, 0x00, 0x00


//--------------------- .nv.info.ppfCalcDeviationsCUDA --------------------------
	.section	.nv.info.ppfCalcDeviationsCUDA,"",@"SHT_CUDA_INFO"
	.sectionflags	@""
	.align	4


	//----- nvinfo : EIATTR_CUDA_API_VERSION
	.align		4
        /*0000*/ 	.byte	0x04, 0x37
        /*0002*/ 	.short	(.L_7 - .L_6)
.L_6:
        /*0004*/ 	.word	0x00000082


	//----- nvinfo : EIATTR_KPARAM_INFO
	.align		4
.L_7:
        /*0008*/ 	.byte	0x04, 0x17
        /*000a*/ 	.short	(.L_9 - .L_8)
.L_8:
        /*000c*/ 	.word	0x00000000
        /*0010*/ 	.short	0x0004
        /*0012*/ 	.short	0x0018
        /*0014*/ 	.byte	0x00, 0xf5, 0x21, 0x00


	//----- nvinfo : EIATTR_KPARAM_INFO
	.align		4
.L_9:
        /*0018*/ 	.byte	0x04, 0x17
        /*001a*/ 	.short	(.L_11 - .L_10)
.L_10:
        /*001c*/ 	.word	0x00000000
        /*0020*/ 	.short	0x0003
        /*0022*/ 	.short	0x0014
        /*0024*/ 	.byte	0x00, 0xf0, 0x11, 0x00


	//----- nvinfo : EIATTR_KPARAM_INFO
	.align		4
.L_11:
        /*0028*/ 	.byte	0x04, 0x17
        /*002a*/ 	.short	(.L_13 - .L_12)
.L_12:
        /*002c*/ 	.word	0x00000000
        /*0030*/ 	.short	0x0002
        /*0032*/ 	.short	0x0010
        /*0034*/ 	.byte	0x00, 0xf0, 0x11, 0x00


	//----- nvinfo : EIATTR_KPARAM_INFO
	.align		4
.L_13:
        /*0038*/ 	.byte	0x04, 0x17
        /*003a*/ 	.short	(.L_15 - .L_14)
.L_14:
        /*003c*/ 	.word	0x00000000
        /*0040*/ 	.short	0x0001
        /*0042*/ 	.short	0x0008
        /*0044*/ 	.byte	0x00, 0xf5, 0x21, 0x00


	//----- nvinfo : EIATTR_KPARAM_INFO
	.align		4
.L_15:
        /*0048*/ 	.byte	0x04, 0x17
        /*004a*/ 	.short	(.L_17 - .L_16)
.L_16:
        /*004c*/ 	.word	0x00000000
        /*0050*/ 	.short	0x0000
        /*0052*/ 	.short	0x0000
        /*0054*/ 	.byte	0x00, 0xf5, 0x21, 0x00


	//----- nvinfo : EIATTR_SPARSE_MMA_MASK
	.align		4
.L_17:
        /*0058*/ 	.byte	0x03, 0x50
        /*005a*/ 	.short	0x0000


	//----- nvinfo : EIATTR_MAXREG_COUNT
	.align		4
        /*005c*/ 	.byte	0x03, 0x1b
        /*005e*/ 	.short	0x00ff


	//----- nvinfo : EIATTR_MERCURY_ISA_VERSION
	.align		4
        /*0060*/ 	.byte	0x03, 0x5f
        /*0062*/ 	.short	0x0101


	//----- nvinfo : EIATTR_VRC_CTA_INIT_COUNT
	.align		4
        /*0064*/ 	.byte	0x02, 0x4a
	.zero		1
	.zero		1


	//----- nvinfo : EIATTR_EXIT_INSTR_OFFSETS
	.align		4
        /*0068*/ 	.byte	0x04, 0x1c
        /*006a*/ 	.short	(.L_19 - .L_18)


	//   ....[0]....
.L_18:
        /*006c*/ 	.word	0x000001f0


	//   ....[1]....
        /*0070*/ 	.word	0x000002c0


	//----- nvinfo : EIATTR_CBANK_PARAM_SIZE
	.align		4
.L_19:
        /*0074*/ 	.byte	0x03, 0x19
        /*0076*/ 	.short	0x0020


	//----- nvinfo : EIATTR_PARAM_CBANK
	.align		4
        /*0078*/ 	.byte	0x04, 0x0a
        /*007a*/ 	.short	(.L_21 - .L_20)
	.align		4
.L_20:
        /*007c*/ 	.word	index@(.nv.constant0.ppfCalcDeviationsCUDA)
        /*0080*/ 	.short	0x0380
        /*0082*/ 	.short	0x0020


	//----- nvinfo : EIATTR_SW_WAR
	.align		4
.L_21:
        /*0084*/ 	.byte	0x04, 0x36
        /*0086*/ 	.short	(.L_23 - .L_22)
.L_22:
        /*0088*/ 	.word	0x00000008
.L_23:


//--------------------- .nv.callgraph             --------------------------
	.section	.nv.callgraph,"",@"SHT_CUDA_CALLGRAPH"
	.align	4
	.sectionentsize	8
	.align		4
        /*0000*/ 	.word	0x00000000
	.align		4
        /*0004*/ 	.word	0xffffffff
	.align		4
        /*0008*/ 	.word	0x00000000
	.align		4
        /*000c*/ 	.word	0xfffffffe
	.align		4
        /*0010*/ 	.word	0x00000000
	.align		4
        /*0014*/ 	.word	0xfffffffd
	.align		4
        /*0018*/ 	.word	0x00000000
	.align		4
        /*001c*/ 	.word	0xfffffffc


//--------------------- .text.ppfCalcDeviationsCUDA --------------------------
	.section	.text.ppfCalcDeviationsCUDA,"ax",@progbits
	.align	128
        .global         ppfCalcDeviationsCUDA
        .type           ppfCalcDeviationsCUDA,@function
        .size           ppfCalcDeviationsCUDA,(.L_x_1 - ppfCalcDeviationsCUDA)
        .other          ppfCalcDeviationsCUDA,@"STO_CUDA_ENTRY STV_DEFAULT"
ppfCalcDeviationsCUDA:
.text.ppfCalcDeviationsCUDA:
[----:B------:R-:W-:Y:S08]  /*0000*/  LDC R1, c[0x0][0x37c] ;  /* 0x0000df00ff017b82 */ /* 0x000ff00000000800 */
[----:B------:R-:W0:Y:S01]  /*0010*/  LDC R6, c[0x0][0x390] ;  /* 0x0000e400ff067b82 */ /* 0x000e220000000800 */
[----:B------:R-:W1:Y:S07]  /*0020*/  LDCU UR5, c[0x0][0x394] ;  /* 0x00007280ff0577ac */ /* 0x000e6e0008000800 */
[----:B------:R-:W2:Y:S01]  /*0030*/  S2UR UR4, SR_CTAID.X ;  /* 0x00000000000479c3 */ /* 0x000ea20000002500 */
[----:B0-----:R-:W-:-:S04]  /*0040*/  IABS R5, R6 ;  /* 0x0000000600057213 */ /* 0x001fc80000000000 */
[----:B------:R-:W0:Y:S08]  /*0050*/  I2F.RP R0, R5 ;  /* 0x0000000500007306 */ /* 0x000e300000209400 */
[----:B0-----:R-:W0:Y:S02]  /*0060*/  MUFU.RCP R0, R0 ;  /* 0x0000000000007308 */ /* 0x001e240000001000 */
[----:B0-----:R-:W-:-:S02]  /*0070*/  IADD3 R2, PT, PT, R0, 0xffffffe, RZ ;  /* 0x0ffffffe00027810 */ /* 0x001fc40007ffe0ff */
[----:B------:R-:W2:Y:S04]  /*0080*/  S2R R0, SR_TID.X ;  /* 0x0000000000007919 */ /* 0x000ea80000002100 */
[----:B------:R0:W3:Y:S02]  /*0090*/  F2I.FTZ.U32.TRUNC.NTZ R3, R2 ;  /* 0x0000000200037305 */ /* 0x0000e4000021f000 */
[----:B0-----:R-:W-:Y:S02]  /*00a0*/  HFMA2 R2, -RZ, RZ, 0, 0 ;  /* 0x00000000ff027431 */ /* 0x001fe400000001ff */
[----:B---3--:R-:W-:-:S04]  /*00b0*/  IMAD.MOV R4, RZ, RZ, -R3 ;  /* 0x000000ffff047224 */ /* 0x008fc800078e0a03 */
[----:B------:R-:W-:-:S04]  /*00c0*/  IMAD R7, R4, R5, RZ ;  /* 0x0000000504077224 */ /* 0x000fc800078e02ff */
[----:B------:R-:W-:Y:S01]  /*00d0*/  IMAD.HI.U32 R3, R3, R7, R2 ;  /* 0x0000000703037227 */ /* 0x000fe200078e0002 */
[----:B------:R-:W-:Y:S01]  /*00e0*/  LOP3.LUT R2, R6, 0x200, RZ, 0x3c, !PT ;  /* 0x0000020006027812 */ /* 0x000fe200078e3cff */
[----:B------:R-:W0:Y:S03]  /*00f0*/  S2R R7, SR_TID.Y ;  /* 0x0000000000077919 */ /* 0x000e260000002200 */
[----:B------:R-:W-:Y:S01]  /*0100*/  ISETP.GE.AND P1, PT, R2, RZ, PT ;  /* 0x000000ff0200720c */ /* 0x000fe20003f26270 */
[----:B------:R-:W-:-:S04]  /*0110*/  IMAD.HI.U32 R3, R3, 0x200, RZ ;  /* 0x0000020003037827 */ /* 0x000fc800078e00ff */
[----:B------:R-:W-:-:S04]  /*0120*/  IMAD.MOV R4, RZ, RZ, -R3 ;  /* 0x000000ffff047224 */ /* 0x000fc800078e0a03 */
[----:B------:R-:W-:-:S05]  /*0130*/  IMAD R4, R5, R4, 0x200 ;  /* 0x0000020005047424 */ /* 0x000fca00078e0204 */
[----:B------:R-:W-:-:S13]  /*0140*/  ISETP.GT.U32.AND P2, PT, R5, R4, PT ;  /* 0x000000040500720c */ /* 0x000fda0003f44070 */
[-C--:B------:R-:W-:Y:S01]  /*0150*/  @!P2 IADD3 R4, PT, PT, R4, -R5.reuse, RZ ;  /* 0x800000050404a210 */ /* 0x080fe20007ffe0ff */
[----:B------:R-:W-:Y:S01]  /*0160*/  @!P2 VIADD R3, R3, 0x1 ;  /* 0x000000010303a836 */ /* 0x000fe20000000000 */
[----:B------:R-:W-:Y:S02]  /*0170*/  ISETP.NE.AND P2, PT, R6, RZ, PT ;  /* 0x000000ff0600720c */ /* 0x000fe40003f45270 */
[----:B------:R-:W-:-:S13]  /*0180*/  ISETP.GE.U32.AND P0, PT, R4, R5, PT ;  /* 0x000000050400720c */ /* 0x000fda0003f06070 */
[----:B------:R-:W-:-:S04]  /*0190*/  @P0 IADD3 R3, PT, PT, R3, 0x1, RZ ;  /* 0x0000000103030810 */ /* 0x000fc80007ffe0ff */
[----:B------:R-:W-:Y:S02]  /*01a0*/  @!P1 IADD3 R3, PT, PT, -R3, RZ, RZ ;  /* 0x000000ff03039210 */ /* 0x000fe40007ffe1ff */
[----:B------:R-:W-:-:S05]  /*01b0*/  @!P2 LOP3.LUT R3, RZ, R6, RZ, 0x33, !PT ;  /* 0x00000006ff03a212 */ /* 0x000fca00078e33ff */
[----:B--2---:R-:W-:-:S05]  /*01c0*/  IMAD R0, R3, UR4, R0 ;  /* 0x0000000403007c24 */ /* 0x004fca000f8e0200 */
[----:B-1----:R-:W-:-:S04]  /*01d0*/  ISETP.GE.AND P0, PT, R0, UR5, PT ;  /* 0x0000000500007c0c */ /* 0x002fc8000bf06270 */
[----:B0-----:R-:W-:-:S13]  /*01e0*/  ISETP.GE.OR P0, PT, R7, R6, P0 ;  /* 0x000000060700720c */ /* 0x001fda0000706670 */
[----:B------:R-:W-:Y:S05]  /*01f0*/  @P0 EXIT ;  /* 0x000000000000094d */ /* 0x000fea0003800000 */
[----:B------:R-:W0:Y:S01]  /*0200*/  LDC.64 R4, c[0x0][0x388] ;  /* 0x0000e200ff047b82 */ /* 0x000e220000000a00 */
[----:B------:R-:W1:Y:S01]  /*0210*/  LDCU.64 UR4, c[0x0][0x358] ;  /* 0x00006b00ff0477ac */ /* 0x000e620008000a00 */
[----:B------:R-:W-:-:S06]  /*0220*/  IMAD R9, R0, R7, R7 ;  /* 0x0000000700097224 */ /* 0x000fcc00078e0207 */
[----:B------:R-:W2:Y:S01]  /*0230*/  LDC.64 R2, c[0x0][0x380] ;  /* 0x0000e000ff027b82 */ /* 0x000ea20000000a00 */
[----:B0-----:R-:W-:-:S07]  /*0240*/  IMAD.WIDE.U32 R4, R7, 0x4, R4 ;  /* 0x0000000407047825 */ /* 0x001fce00078e0004 */
[----:B------:R-:W0:Y:S01]  /*0250*/  LDC.64 R6, c[0x0][0x398] ;  /* 0x0000e600ff067b82 */ /* 0x000e220000000a00 */
[----:B-1----:R-:W3:Y:S01]  /*0260*/  LDG.E R5, desc[UR4][R4.64] ;  /* 0x0000000404057981 */ /* 0x002ee2000c1e1900 */
[----:B--2---:R-:W-:-:S06]  /*0270*/  IMAD.WIDE R2, R9, 0x4, R2 ;  /* 0x0000000409027825 */ /* 0x004fcc00078e0202 */
[----:B------:R-:W3:Y:S01]  /*0280*/  LDG.E R2, desc[UR4][R2.64] ;  /* 0x0000000402027981 */ /* 0x000ee2000c1e1900 */
[----:B0-----:R-:W-:-:S04]  /*0290*/  IMAD.WIDE R6, R9, 0x4, R6 ;  /* 0x0000000409067825 */ /* 0x001fc800078e0206 */
[----:B---3--:R-:W-:-:S05]  /*02a0*/  FADD R9, R2, -R5 ;  /* 0x8000000502097221 */ /* 0x008fca0000000000 */
[----:B------:R-:W-:Y:S01]  /*02b0*/  STG.E desc[UR4][R6.64], R9 ;  /* 0x0000000906007986 */ /* 0x000fe2000c101904 */
[----:B------:R-:W-:Y:S05]  /*02c0*/  EXIT ;  /* 0x000000000000794d */ /* 0x000fea0003800000 */
.L_x_0:
[----:B------:R-:W-:-:S00]  /*02d0*/  BRA `(.L_x_0) ;  /* 0xfffffffc00fc7947 */ /* 0x000fc0000383ffff */
[----:B------:R-:W-:-:S00]  /*02e0*/  NOP ;  /* 0x0000000000007918 */ /* 0x000fc00000000000 */
        /* <DEDUP_REMOVED lines=9> */
.L_x_1:


//--------------------- .nv.shared.reserved.0     --------------------------
	.section	.nv.shared.reserved.0,"aw",@nobits
	.weak		__nv_reservedSMEM_offset_0_alias
	.size		__nv_reservedSMEM_offset_0_alias, 0, 64
	.other		__nv_reservedSMEM_offset_0_alias,@"STO_CUDA_RESERVED_SHARED STV_DEFAULT"
__nv_reservedSMEM_offset_0_alias:
	.zero		0
	.zero		64


//--------------------- .nv.constant0.ppfCalcDeviationsCUDA --------------------------
	.section	.nv.constant0.ppfCalcDeviationsCUDA,"a",@progbits
	.sectionflags	@""
	.align	4
.nv.constant0.ppfCalcDeviationsCUDA:
	.zero		928


//--------------------- SYMBOLS --------------------------

	.type		.nv.reservedSmem.offset0,@object
	.size		.nv.reservedSmem.offset0,0x4
